//
// Generated by NVIDIA NVVM Compiler
//
// Compiler Build ID: CL-36424714
// Cuda compilation tools, release 13.0, V13.0.88
// Based on NVVM 20.0.0
//

.version 9.0
.target sm_100
.address_size 64

	// .globl	_Z12helloFromGPUv
.extern .func  (.param .b32 func_retval0) vprintf
(
	.param .b64 vprintf_param_0,
	.param .b64 vprintf_param_1
)
;
.global .align 1 .b8 $str[35] = {72, 101, 108, 108, 111, 32, 87, 111, 114, 108, 100, 32, 102, 114, 111, 109, 32, 71, 80, 85, 33, 32, 40, 84, 104, 114, 101, 97, 100, 32, 37, 100, 41, 10};

.visible .entry _Z12helloFromGPUv()
{
	.local .align 8 .b8 	__local_depot0[8];
	.reg .b64 	%SP;
	.reg .b64 	%SPL;
	.reg .b32 	%r<4>;
	.reg .b64 	%rd<5>;

	mov.u64 	%SPL, __local_depot0;
	cvta.local.u64 	%SP, %SPL;
	add.u64 	%rd1, %SP, 0;
	add.u64 	%rd2, %SPL, 0;
	mov.u32 	%r1, %tid.x;
	st.local.u32 	[%rd2], %r1;
	mov.u64 	%rd3, $str;
	cvta.global.u64 	%rd4, %rd3;
	{ // callseq 0, 0
	.param .b64 param0;
	st.param.b64 	[param0], %rd4;
	.param .b64 param1;
	st.param.b64 	[param1], %rd1;
	.param .b32 retval0;
	call.uni (retval0), 
	vprintf, 
	(
	param0, 
	param1
	);
	ld.param.b32 	%r2, [retval0];
	} // callseq 0
	ret;

}


// ===== COMPILED SASS (sm_100) =====

	.target	sm_100

	.elftype	@"ET_EXEC"


//--------------------- .note.nv.tkinfo           --------------------------
	.section	.note.nv.tkinfo,"",@"SHT_NOTE"
	.sectionflags	@"SHF_NOTE_NV_TKINFO"
	.tkinfo
        /*0018*/ 	.word	0x00000002
        /*0030*/ 	.string	""
        /*0030*/ 	.string	"ptxas"
        /*0030*/ 	.string	"Cuda compilation tools, release 13.0, V13.0.88"
        /*0030*/ 	.string	"Build cuda_13.0.r13.0/compiler.36424714_0"
        /*0030*/ 	.string	"-arch sm_100 -m 64 "



//--------------------- .note.nv.cuinfo           --------------------------
	.section	.note.nv.cuinfo,"",@"SHT_NOTE"
	.sectionflags	@"SHF_NOTE_NV_CUINFO"
        /*0018*/ 	.short	0x0002
        /*001a*/ 	.short	0x0064
        /*001c*/ 	.short	0x0082
	.zero		2


//--------------------- .nv.info                  --------------------------
	.section	.nv.info,"",@"SHT_CUDA_INFO"
	.align	4


	//----- nvinfo : EIATTR_REGCOUNT
	.align		4
        /*0000*/ 	.byte	0x04, 0x2f
        /*0002*/ 	.short	(.L_2 - .L_1)
	.align		4
.L_1:
        /*0004*/ 	.word	index@(_Z12helloFromGPUv)
        /*0008*/ 	.word	0x00000018


	//----- nvinfo : EIATTR_FRAME_SIZE
	.align		4
.L_2:
        /*000c*/ 	.byte	0x04, 0x11
        /*000e*/ 	.short	(.L_4 - .L_3)
	.align		4
.L_3:
        /*0010*/ 	.word	index@(_Z12helloFromGPUv)
        /*0014*/ 	.word	0x00000008


	//----- nvinfo : EIATTR_MIN_STACK_SIZE
	.align		4
.L_4:
        /*0018*/ 	.byte	0x04, 0x12
        /*001a*/ 	.short	(.L_6 - .L_5)
	.align		4
.L_5:
        /*001c*/ 	.word	index@(_Z12helloFromGPUv)
        /*0020*/ 	.word	0x00000008
.L_6:


//--------------------- .nv.compat                --------------------------
	.section	.nv.compat,"",@"SHT_CUDA_COMPAT_INFO"
	.align	4
        /*0000*/ 	.byte	0x02, 0x09, 0x00, 0x00, 0x02, 0x02, 0x01, 0x00, 0x02, 0x05, 0x05, 0x00, 0x03, 0x07, 0x01, 0x01
        /*0010*/ 	.byte	0x02, 0x03, 0x00, 0x00, 0x02, 0x06, 0x01, 0x00, 0x04, 0x0b, 0x08, 0x00, 0x09, 0x00, 0x00, 0x00
        /*0020*/ 	.byte	0x00, 0x00, 0x00, 0x00


//--------------------- .nv.info._Z12helloFromGPUv --------------------------
	.section	.nv.info._Z12helloFromGPUv,"",@"SHT_CUDA_INFO"
	.sectionflags	@""
	.align	4


	//----- nvinfo : EIATTR_CUDA_API_VERSION
	.align		4
        /*0000*/ 	.byte	0x04, 0x37
        /*0002*/ 	.short	(.L_8 - .L_7)
.L_7:
        /*0004*/ 	.word	0x00000082


	//----- nvinfo : EIATTR_SPARSE_MMA_MASK
	.align		4
.L_8:
        /*0008*/ 	.byte	0x03, 0x50
        /*000a*/ 	.short	0x0000


	//----- nvinfo : EIATTR_MAXREG_COUNT
	.align		4
        /*000c*/ 	.byte	0x03, 0x1b
        /*000e*/ 	.short	0x00ff


	//----- nvinfo : EIATTR_EXTERNS
	.align		4
        /*0010*/ 	.byte	0x04, 0x0f
        /*0012*/ 	.short	(.L_10 - .L_9)


	//   ....[0]....
	.align		4
.L_9:
        /*0014*/ 	.word	index@(vprintf)


	//----- nvinfo : EIATTR_MERCURY_ISA_VERSION
	.align		4
.L_10:
        /*0018*/ 	.byte	0x03, 0x5f
        /*001a*/ 	.short	0x0101


	//----- nvinfo : EIATTR_VRC_CTA_INIT_COUNT
	.align		4
        /*001c*/ 	.byte	0x02, 0x4a
	.zero		1
	.zero		1


	//----- nvinfo : EIATTR_SYSCALL_OFFSETS
	.align		4
        /*0020*/ 	.byte	0x04, 0x46
        /*0022*/ 	.short	(.L_12 - .L_11)


	//   ....[0]....
.L_11:
        /*0024*/ 	.word	0x000000e0


	//----- nvinfo : EIATTR_EXIT_INSTR_OFFSETS
	.align		4
.L_12:
        /*0028*/ 	.byte	0x04, 0x1c
        /*002a*/ 	.short	(.L_14 - .L_13)


	//   ....[0]....
.L_13:
        /*002c*/ 	.word	0x000000f0


	//----- nvinfo : EIATTR_SW_WAR
	.align		4
.L_14:
        /*0030*/ 	.byte	0x04, 0x36
        /*0032*/ 	.short	(.L_16 - .L_15)
.L_15:
        /*0034*/ 	.word	0x00000008
.L_16:


//--------------------- .nv.callgraph             --------------------------
	.section	.nv.callgraph,"",@"SHT_CUDA_CALLGRAPH"
	.align	4
	.sectionentsize	8
	.align		4
        /*0000*/ 	.word	0x00000000
	.align		4
        /*0004*/ 	.word	0xffffffff
	.align		4
        /*0008*/ 	.word	index@(_Z12helloFromGPUv)
	.align		4
        /*000c*/ 	.word	index@(vprintf)
	.align		4
        /*0010*/ 	.word	0x00000000
	.align		4
        /*0014*/ 	.word	0xfffffffe
	.align		4
        /*0018*/ 	.word	0x00000000
	.align		4
        /*001c*/ 	.word	0xfffffffd
	.align		4
        /*0020*/ 	.word	0x00000000
	.align		4
        /*0024*/ 	.word	0xfffffffc


//--------------------- .nv.constant4             --------------------------
	.section	.nv.constant4,"a",@progbits
	.align	8
	.align		8
.nv.constant4:
        /*0000*/ 	.dword	vprintf
	.align		8
        /*0008*/ 	.dword	$str


//--------------------- .text._Z12helloFromGPUv   --------------------------
	.section	.text._Z12helloFromGPUv,"ax",@progbits
	.align	128
        .global         _Z12helloFromGPUv
        .type           _Z12helloFromGPUv,@function
        .size           _Z12helloFromGPUv,(.L_x_2 - _Z12helloFromGPUv)
        .other          _Z12helloFromGPUv,@"STO_CUDA_ENTRY STV_DEFAULT"
_Z12helloFromGPUv:
.text._Z12helloFromGPUv:
[----:B------:R-:W0:Y:S01]  /*0000*/  LDC R1, c[0x0][0x37c] ;  /* 0x0000df00ff017b82 */ /* 0x000e220000000800 */
[----:B------:R-:W1:Y:S01]  /*0010*/  S2R R8, SR_TID.X ;  /* 0x0000000000087919 */ /* 0x000e620000002100 */
[----:B0-----:R-:W-:Y:S01]  /*0020*/  VIADD R1, R1, 0xfffffff8 ;  /* 0xfffffff801017836 */ /* 0x001fe20000000000 */
[----:B------:R-:W-:Y:S01]  /*0030*/  MOV R0, 0x0 ;  /* 0x0000000000007802 */ /* 0x000fe20000000f00 */
[----:B------:R-:W0:Y:S04]  /*0040*/  LDCU UR4, c[0x0][0x2f8] ;  /* 0x00005f00ff0477ac */ /* 0x000e280008000800 */
[----:B------:R2:W3:Y:S01]  /*0050*/  LDC.64 R2, c[0x4][R0] ;  /* 0x0100000000027b82 */ /* 0x0004e20000000a00 */
[----:B------:R-:W4:Y:S01]  /*0060*/  LDCU.64 UR6, c[0x4][0x8] ;  /* 0x01000100ff0677ac */ /* 0x000f220008000a00 */
[----:B------:R-:W5:Y:S01]  /*0070*/  LDCU UR5, c[0x0][0x2fc] ;  /* 0x00005f80ff0577ac */ /* 0x000f620008000800 */
[----:B0-----:R-:W-:Y:S01]  /*0080*/  IADD3 R6, P0, PT, R1, UR4, RZ ;  /* 0x0000000401067c10 */ /* 0x001fe2000ff1e0ff */
[----:B----4-:R-:W-:Y:S01]  /*0090*/  IMAD.U32 R4, RZ, RZ, UR6 ;  /* 0x00000006ff047e24 */ /* 0x010fe2000f8e00ff */
[----:B------:R-:W-:-:S03]  /*00a0*/  MOV R5, UR7 ;  /* 0x0000000700057c02 */ /* 0x000fc60008000f00 */
[----:B-----5:R-:W-:Y:S01]  /*00b0*/  IMAD.X R7, RZ, RZ, UR5, P0 ;  /* 0x00000005ff077e24 */ /* 0x020fe200080e06ff */
[----:B-1----:R2:W-:Y:S07]  /*00c0*/  STL [R1], R8 ;  /* 0x0000000801007387 */ /* 0x0025ee0000100800 */
[----:B------:R-:W-:-:S07]  /*00d0*/  LEPC R20, `(.L_x_0) ;  /* 0x000000001014794e */ /* 0x000fce0000000000 */
[----:B--23--:R-:W-:Y:S05]  /*00e0*/  CALL.ABS.NOINC R2 ;  /* 0x0000000002007343 */ /* 0x00cfea0003c00000 */
.L_x_0:
[----:B------:R-:W-:Y:S05]  /*00f0*/  EXIT ;  /* 0x000000000000794d */ /* 0x000fea0003800000 */
.L_x_1:
[----:B------:R-:W-:-:S00]  /*0100*/  BRA `(.L_x_1) ;  /* 0xfffffffc00fc7947 */ /* 0x000fc0000383ffff */
[----:B------:R-:W-:-:S00]  /*0110*/  NOP ;  /* 0x0000000000007918 */ /* 0x000fc00000000000 */
        /* <DEDUP_REMOVED lines=14> */
.L_x_2:


//--------------------- .nv.global.init           --------------------------
	.section	.nv.global.init,"aw",@progbits
.nv.global.init:
	.type		$str,@object
	.size		$str,(.L_0 - $str)
$str:
        /*0000*/ 	.byte	0x48, 0x65, 0x6c, 0x6c, 0x6f, 0x20, 0x57, 0x6f, 0x72, 0x6c, 0x64, 0x20, 0x66, 0x72, 0x6f, 0x6d
        /*0010*/ 	.byte	0x20, 0x47, 0x50, 0x55, 0x21, 0x20, 0x28, 0x54, 0x68, 0x72, 0x65, 0x61, 0x64, 0x20, 0x25, 0x64
        /*0020*/ 	.byte	0x29, 0x0a, 0x00
.L_0:


//--------------------- .nv.shared.reserved.0     --------------------------
	.section	.nv.shared.reserved.0,"aw",@nobits
	.weak		__nv_reservedSMEM_offset_0_alias
	.size		__nv_reservedSMEM_offset_0_alias, 0, 64
	.other		__nv_reservedSMEM_offset_0_alias,@"STO_CUDA_RESERVED_SHARED STV_DEFAULT"
__nv_reservedSMEM_offset_0_alias:
	.zero		0
	.zero		64


//--------------------- .nv.constant0._Z12helloFromGPUv --------------------------
	.section	.nv.constant0._Z12helloFromGPUv,"a",@progbits
	.sectionflags	@""
	.align	4
.nv.constant0._Z12helloFromGPUv:
	.zero		896


//--------------------- SYMBOLS --------------------------

	.type		.nv.reservedSmem.offset0,@object
	.size		.nv.reservedSmem.offset0,0x4
	.type		vprintf,@function
